//
// Generated by NVIDIA NVVM Compiler
//
// Compiler Build ID: CL-36424714
// Cuda compilation tools, release 13.0, V13.0.88
// Based on NVVM 20.0.0
//

.version 9.0
.target sm_100
.address_size 64

	// .globl	_Z18benchmark_1_kernelP2htP7ht_nodePii
.global .align 4 .b8 precalc_xorwow_matrix[102400];
.global .align 4 .b8 precalc_xorwow_offset_matrix[102400];
.global .align 4 .b8 mrg32k3aM1[2304];
.global .align 4 .b8 mrg32k3aM2[2304];
.global .align 4 .b8 mrg32k3aM1SubSeq[2016];
.global .align 4 .b8 mrg32k3aM2SubSeq[2016];
.global .align 4 .b8 mrg32k3aM1Seq[2304];
.global .align 4 .b8 mrg32k3aM2Seq[2304];
.const .align 8 .b8 __cr_lgamma_table[72];

.visible .entry _Z18benchmark_1_kernelP2htP7ht_nodePii(
	.param .u64 .ptr .align 1 _Z18benchmark_1_kernelP2htP7ht_nodePii_param_0,
	.param .u64 .ptr .align 1 _Z18benchmark_1_kernelP2htP7ht_nodePii_param_1,
	.param .u64 .ptr .align 1 _Z18benchmark_1_kernelP2htP7ht_nodePii_param_2,
	.param .u32 _Z18benchmark_1_kernelP2htP7ht_nodePii_param_3
)
{
	.local .align 1 .b8 	__local_depot0[1];
	.reg .b64 	%SP;
	.reg .b64 	%SPL;
	.reg .pred 	%p<8>;
	.reg .b16 	%rs<5>;
	.reg .b32 	%r<18>;
	.reg .b64 	%rd<35>;

	mov.u64 	%SPL, __local_depot0;
	ld.param.u64 	%rd18, [_Z18benchmark_1_kernelP2htP7ht_nodePii_param_0];
	ld.param.u64 	%rd16, [_Z18benchmark_1_kernelP2htP7ht_nodePii_param_1];
	ld.param.u64 	%rd17, [_Z18benchmark_1_kernelP2htP7ht_nodePii_param_2];
	ld.param.u32 	%r3, [_Z18benchmark_1_kernelP2htP7ht_nodePii_param_3];
	cvta.to.global.u64 	%rd1, %rd18;
	setp.eq.s32 	%p1, %r3, 0;
	@%p1 bra 	$L__BB0_12;
	cvt.s64.s32 	%rd2, %r3;
	mov.u32 	%r4, %tid.x;
	mov.u32 	%r5, %ntid.x;
	mov.u32 	%r6, %ctaid.x;
	mad.lo.s32 	%r7, %r6, %r5, %r4;
	mul.lo.s32 	%r1, %r3, %r7;
	cvta.to.global.u64 	%rd3, %rd17;
	cvta.to.global.u64 	%rd4, %rd16;
	mov.b64 	%rd33, 0;
$L__BB0_2:
	cvt.u32.u64 	%r8, %rd33;
	add.s32 	%r2, %r1, %r8;
	ld.global.u32 	%r9, [%rd3];
	setp.ge.u32 	%p2, %r2, %r9;
	@%p2 bra 	$L__BB0_12;
	mul.wide.u32 	%rd20, %r2, 16;
	add.s64 	%rd21, %rd4, %rd20;
	add.s64 	%rd6, %rd21, 8;
	ld.global.u32 	%r10, [%rd21+8];
	xor.b32  	%r11, %r10, 13;
	mul.lo.s32 	%r12, %r11, 13;
	cvt.s64.s32 	%rd7, %r12;
	ld.global.u32 	%rd8, [%rd1+16];
	and.b64  	%rd22, %rd7, -4294967296;
	setp.ne.s64 	%p3, %rd22, 0;
	@%p3 bra 	$L__BB0_5;
	cvt.u32.u64 	%r13, %rd8;
	cvt.u32.u64 	%r14, %rd7;
	rem.u32 	%r15, %r14, %r13;
	cvt.u64.u32 	%rd34, %r15;
	bra.uni 	$L__BB0_6;
$L__BB0_5:
	rem.u64 	%rd34, %rd7, %rd8;
$L__BB0_6:
	add.u64 	%rd12, %SPL, 0;
	mov.b16 	%rs1, 0;
	st.local.u8 	[%rd12], %rs1;
	ld.local.u8 	%rs2, [%rd12];
	setp.ne.s16 	%p4, %rs2, 0;
	@%p4 bra 	$L__BB0_11;
	ld.global.u64 	%rd24, [%rd1+8];
	shl.b64 	%rd25, %rd34, 2;
	add.s64 	%rd13, %rd24, %rd25;
	add.s64 	%rd14, %rd16, %rd20;
$L__BB0_8:
	atom.relaxed.cas.b32 	%r16, [%rd13], 0, 1;
	setp.ne.s32 	%p5, %r16, 0;
	@%p5 bra 	$L__BB0_10;
	membar.gl;
	mov.b16 	%rs3, 1;
	st.local.u8 	[%rd12], %rs3;
	ld.global.u64 	%rd27, [%rd1];
	shl.b64 	%rd28, %rd34, 3;
	add.s64 	%rd29, %rd27, %rd28;
	ld.u64 	%rd30, [%rd29];
	st.global.u64 	[%rd6+-8], %rd30;
	ld.global.u64 	%rd31, [%rd1];
	add.s64 	%rd32, %rd31, %rd28;
	st.u64 	[%rd32], %rd14;
	membar.gl;
	atom.exch.b32 	%r17, [%rd13], 0;
$L__BB0_10:
	ld.local.u8 	%rs4, [%rd12];
	setp.eq.s16 	%p6, %rs4, 0;
	@%p6 bra 	$L__BB0_8;
$L__BB0_11:
	add.s64 	%rd33, %rd33, 1;
	setp.ne.s64 	%p7, %rd33, %rd2;
	@%p7 bra 	$L__BB0_2;
$L__BB0_12:
	ret;

}
	// .globl	_Z14checker_kernelP2htP7ht_nodePiPbi
.visible .entry _Z14checker_kernelP2htP7ht_nodePiPbi(
	.param .u64 .ptr .align 1 _Z14checker_kernelP2htP7ht_nodePiPbi_param_0,
	.param .u64 .ptr .align 1 _Z14checker_kernelP2htP7ht_nodePiPbi_param_1,
	.param .u64 .ptr .align 1 _Z14checker_kernelP2htP7ht_nodePiPbi_param_2,
	.param .u64 .ptr .align 1 _Z14checker_kernelP2htP7ht_nodePiPbi_param_3,
	.param .u32 _Z14checker_kernelP2htP7ht_nodePiPbi_param_4
)
{
	.reg .pred 	%p<8>;
	.reg .b16 	%rs<3>;
	.reg .b32 	%r<17>;
	.reg .b64 	%rd<34>;

	ld.param.u64 	%rd21, [_Z14checker_kernelP2htP7ht_nodePiPbi_param_0];
	ld.param.u64 	%rd18, [_Z14checker_kernelP2htP7ht_nodePiPbi_param_1];
	ld.param.u64 	%rd19, [_Z14checker_kernelP2htP7ht_nodePiPbi_param_2];
	ld.param.u64 	%rd20, [_Z14checker_kernelP2htP7ht_nodePiPbi_param_3];
	ld.param.u32 	%r4, [_Z14checker_kernelP2htP7ht_nodePiPbi_param_4];
	cvta.to.global.u64 	%rd1, %rd21;
	setp.eq.s32 	%p1, %r4, 0;
	@%p1 bra 	$L__BB1_11;
	cvt.s64.s32 	%rd2, %r4;
	mov.u32 	%r5, %tid.x;
	mov.u32 	%r6, %ntid.x;
	mov.u32 	%r7, %ctaid.x;
	mad.lo.s32 	%r8, %r7, %r6, %r5;
	mul.lo.s32 	%r1, %r4, %r8;
	cvta.to.global.u64 	%rd3, %rd19;
	cvta.to.global.u64 	%rd4, %rd18;
	cvta.to.global.u64 	%rd5, %rd20;
	mov.b64 	%rd31, 0;
$L__BB1_2:
	cvt.u32.u64 	%r9, %rd31;
	add.s32 	%r2, %r1, %r9;
	ld.global.u32 	%r10, [%rd3];
	setp.ge.u32 	%p2, %r2, %r10;
	@%p2 bra 	$L__BB1_11;
	mul.wide.u32 	%rd23, %r2, 16;
	add.s64 	%rd24, %rd4, %rd23;
	ld.global.u32 	%r3, [%rd24+8];
	xor.b32  	%r11, %r3, 13;
	mul.lo.s32 	%r12, %r11, 13;
	cvt.s64.s32 	%rd7, %r12;
	ld.global.u32 	%rd8, [%rd1+16];
	and.b64  	%rd25, %rd7, -4294967296;
	setp.ne.s64 	%p3, %rd25, 0;
	@%p3 bra 	$L__BB1_5;
	cvt.u32.u64 	%r13, %rd8;
	cvt.u32.u64 	%r14, %rd7;
	rem.u32 	%r15, %r14, %r13;
	cvt.u64.u32 	%rd32, %r15;
	bra.uni 	$L__BB1_6;
$L__BB1_5:
	rem.u64 	%rd32, %rd7, %rd8;
$L__BB1_6:
	cvt.u64.u32 	%rd26, %r2;
	ld.global.u64 	%rd27, [%rd1];
	cvta.to.global.u64 	%rd28, %rd27;
	shl.b64 	%rd29, %rd32, 3;
	add.s64 	%rd30, %rd28, %rd29;
	ld.global.u64 	%rd33, [%rd30];
	add.s64 	%rd13, %rd5, %rd26;
	mov.b16 	%rs1, 0;
	st.global.u8 	[%rd13], %rs1;
	setp.eq.s64 	%p4, %rd33, 0;
	@%p4 bra 	$L__BB1_10;
$L__BB1_7:
	cvta.to.global.u64 	%rd15, %rd33;
	ld.global.u32 	%r16, [%rd15+8];
	setp.ne.s32 	%p5, %r16, %r3;
	@%p5 bra 	$L__BB1_9;
	mov.b16 	%rs2, 1;
	st.global.u8 	[%rd13], %rs2;
	bra.uni 	$L__BB1_10;
$L__BB1_9:
	ld.global.u64 	%rd33, [%rd15];
	setp.ne.s64 	%p6, %rd33, 0;
	@%p6 bra 	$L__BB1_7;
$L__BB1_10:
	add.s64 	%rd31, %rd31, 1;
	setp.ne.s64 	%p7, %rd31, %rd2;
	@%p7 bra 	$L__BB1_2;
$L__BB1_11:
	ret;

}


// ===== COMPILED SASS (sm_100) =====

	.target	sm_100

	.elftype	@"ET_EXEC"


//--------------------- .note.nv.tkinfo           --------------------------
	.section	.note.nv.tkinfo,"",@"SHT_NOTE"
	.sectionflags	@"SHF_NOTE_NV_TKINFO"
	.tkinfo
        /*0018*/ 	.word	0x00000002
        /*0030*/ 	.string	""
        /*0030*/ 	.string	"ptxas"
        /*0030*/ 	.string	"Cuda compilation tools, release 13.0, V13.0.88"
        /*0030*/ 	.string	"Build cuda_13.0.r13.0/compiler.36424714_0"
        /*0030*/ 	.string	"-arch sm_100 -m 64 "



//--------------------- .note.nv.cuinfo           --------------------------
	.section	.note.nv.cuinfo,"",@"SHT_NOTE"
	.sectionflags	@"SHF_NOTE_NV_CUINFO"
        /*0018*/ 	.short	0x0002
        /*001a*/ 	.short	0x0064
        /*001c*/ 	.short	0x0082
	.zero		2


//--------------------- .nv.info                  --------------------------
	.section	.nv.info,"",@"SHT_CUDA_INFO"
	.align	4


	//----- nvinfo : EIATTR_REGCOUNT
	.align		4
        /*0000*/ 	.byte	0x04, 0x2f
        /*0002*/ 	.short	(.L_10 - .L_9)
	.align		4
.L_9:
        /*0004*/ 	.word	index@(_Z18benchmark_1_kernelP2htP7ht_nodePii)
        /*0008*/ 	.word	0x0000001a


	//----- nvinfo : EIATTR_FRAME_SIZE
	.align		4
.L_10:
        /*000c*/ 	.byte	0x04, 0x11
        /*000e*/ 	.short	(.L_12 - .L_11)
	.align		4
.L_11:
        /*0010*/ 	.word	index@($__internal_1_$__cuda_sm20_rem_u64)
        /*0014*/ 	.word	0x00000008


	//----- nvinfo : EIATTR_FRAME_SIZE
	.align		4
.L_12:
        /*0018*/ 	.byte	0x04, 0x11
        /*001a*/ 	.short	(.L_14 - .L_13)
	.align		4
.L_13:
        /*001c*/ 	.word	index@(_Z18benchmark_1_kernelP2htP7ht_nodePii)
        /*0020*/ 	.word	0x00000008


	//----- nvinfo : EIATTR_REGCOUNT
	.align		4
.L_14:
        /*0024*/ 	.byte	0x04, 0x2f
        /*0026*/ 	.short	(.L_16 - .L_15)
	.align		4
.L_15:
        /*0028*/ 	.word	index@(_Z14checker_kernelP2htP7ht_nodePiPbi)
        /*002c*/ 	.word	0x00000016


	//----- nvinfo : EIATTR_FRAME_SIZE
	.align		4
.L_16:
        /*0030*/ 	.byte	0x04, 0x11
        /*0032*/ 	.short	(.L_18 - .L_17)
	.align		4
.L_17:
        /*0034*/ 	.word	index@($__internal_0_$__cuda_sm20_rem_u64)
        /*0038*/ 	.word	0x00000000


	//----- nvinfo : EIATTR_FRAME_SIZE
	.align		4
.L_18:
        /*003c*/ 	.byte	0x04, 0x11
        /*003e*/ 	.short	(.L_20 - .L_19)
	.align		4
.L_19:
        /*0040*/ 	.word	index@(_Z14checker_kernelP2htP7ht_nodePiPbi)
        /*0044*/ 	.word	0x00000000


	//----- nvinfo : EIATTR_MIN_STACK_SIZE
	.align		4
.L_20:
        /*0048*/ 	.byte	0x04, 0x12
        /*004a*/ 	.short	(.L_22 - .L_21)
	.align		4
.L_21:
        /*004c*/ 	.word	index@(_Z14checker_kernelP2htP7ht_nodePiPbi)
        /*0050*/ 	.word	0x00000000


	//----- nvinfo : EIATTR_MIN_STACK_SIZE
	.align		4
.L_22:
        /*0054*/ 	.byte	0x04, 0x12
        /*0056*/ 	.short	(.L_24 - .L_23)
	.align		4
.L_23:
        /*0058*/ 	.word	index@(_Z18benchmark_1_kernelP2htP7ht_nodePii)
        /*005c*/ 	.word	0x00000008
.L_24:


//--------------------- .nv.compat                --------------------------
	.section	.nv.compat,"",@"SHT_CUDA_COMPAT_INFO"
	.align	4
        /*0000*/ 	.byte	0x02, 0x09, 0x00, 0x00, 0x02, 0x02, 0x01, 0x00, 0x02, 0x05, 0x05, 0x00, 0x03, 0x07, 0x01, 0x01
        /*0010*/ 	.byte	0x02, 0x03, 0x00, 0x00, 0x02, 0x06, 0x01, 0x00, 0x04, 0x0b, 0x08, 0x00, 0x09, 0x00, 0x00, 0x00
        /*0020*/ 	.byte	0x00, 0x00, 0x00, 0x00


//--------------------- .nv.info._Z14checker_kernelP2htP7ht_nodePiPbi --------------------------
	.section	.nv.info._Z14checker_kernelP2htP7ht_nodePiPbi,"",@"SHT_CUDA_INFO"
	.sectionflags	@""
	.align	4


	//----- nvinfo : EIATTR_CUDA_API_VERSION
	.align		4
        /*0000*/ 	.byte	0x04, 0x37
        /*0002*/ 	.short	(.L_26 - .L_25)
.L_25:
        /*0004*/ 	.word	0x00000082


	//----- nvinfo : EIATTR_KPARAM_INFO
	.align		4
.L_26:
        /*0008*/ 	.byte	0x04, 0x17
        /*000a*/ 	.short	(.L_28 - .L_27)
.L_27:
        /*000c*/ 	.word	0x00000000
        /*0010*/ 	.short	0x0004
        /*0012*/ 	.short	0x0020
        /*0014*/ 	.byte	0x00, 0xf0, 0x11, 0x00


	//----- nvinfo : EIATTR_KPARAM_INFO
	.align		4
.L_28:
        /*0018*/ 	.byte	0x04, 0x17
        /*001a*/ 	.short	(.L_30 - .L_29)
.L_29:
        /*001c*/ 	.word	0x00000000
        /*0020*/ 	.short	0x0003
        /*0022*/ 	.short	0x0018
        /*0024*/ 	.byte	0x00, 0xf5, 0x21, 0x00


	//----- nvinfo : EIATTR_KPARAM_INFO
	.align		4
.L_30:
        /*0028*/ 	.byte	0x04, 0x17
        /*002a*/ 	.short	(.L_32 - .L_31)
.L_31:
        /*002c*/ 	.word	0x00000000
        /*0030*/ 	.short	0x0002
        /*0032*/ 	.short	0x0010
        /*0034*/ 	.byte	0x00, 0xf5, 0x21, 0x00


	//----- nvinfo : EIATTR_KPARAM_INFO
	.align		4
.L_32:
        /*0038*/ 	.byte	0x04, 0x17
        /*003a*/ 	.short	(.L_34 - .L_33)
.L_33:
        /*003c*/ 	.word	0x00000000
        /*0040*/ 	.short	0x0001
        /*0042*/ 	.short	0x0008
        /*0044*/ 	.byte	0x00, 0xf5, 0x21, 0x00


	//----- nvinfo : EIATTR_KPARAM_INFO
	.align		4
.L_34:
        /*0048*/ 	.byte	0x04, 0x17
        /*004a*/ 	.short	(.L_36 - .L_35)
.L_35:
        /*004c*/ 	.word	0x00000000
        /*0050*/ 	.short	0x0000
        /*0052*/ 	.short	0x0000
        /*0054*/ 	.byte	0x00, 0xf5, 0x21, 0x00


	//----- nvinfo : EIATTR_SPARSE_MMA_MASK
	.align		4
.L_36:
        /*0058*/ 	.byte	0x03, 0x50
        /*005a*/ 	.short	0x0000


	//----- nvinfo : EIATTR_MAXREG_COUNT
	.align		4
        /*005c*/ 	.byte	0x03, 0x1b
        /*005e*/ 	.short	0x00ff


	//----- nvinfo : EIATTR_MERCURY_ISA_VERSION
	.align		4
        /*0060*/ 	.byte	0x03, 0x5f
        /*0062*/ 	.short	0x0101


	//----- nvinfo : EIATTR_VRC_CTA_INIT_COUNT
	.align		4
        /*0064*/ 	.byte	0x02, 0x4a
	.zero		1
	.zero		1


	//----- nvinfo : EIATTR_EXIT_INSTR_OFFSETS
	.align		4
        /*0068*/ 	.byte	0x04, 0x1c
        /*006a*/ 	.short	(.L_38 - .L_37)


	//   ....[0]....
.L_37:
        /*006c*/ 	.word	0x00000030


	//   ....[1]....
        /*0070*/ 	.word	0x00000140


	//   ....[2]....
        /*0074*/ 	.word	0x00000500


	//----- nvinfo : EIATTR_CRS_STACK_SIZE
	.align		4
.L_38:
        /*0078*/ 	.byte	0x04, 0x1e
        /*007a*/ 	.short	(.L_40 - .L_39)
.L_39:
        /*007c*/ 	.word	0x00000000


	//----- nvinfo : EIATTR_CBANK_PARAM_SIZE
	.align		4
.L_40:
        /*0080*/ 	.byte	0x03, 0x19
        /*0082*/ 	.short	0x0024


	//----- nvinfo : EIATTR_PARAM_CBANK
	.align		4
        /*0084*/ 	.byte	0x04, 0x0a
        /*0086*/ 	.short	(.L_42 - .L_41)
	.align		4
.L_41:
        /*0088*/ 	.word	index@(.nv.constant0._Z14checker_kernelP2htP7ht_nodePiPbi)
        /*008c*/ 	.short	0x0380
        /*008e*/ 	.short	0x0024


	//----- nvinfo : EIATTR_SW_WAR
	.align		4
.L_42:
        /*0090*/ 	.byte	0x04, 0x36
        /*0092*/ 	.short	(.L_44 - .L_43)
.L_43:
        /*0094*/ 	.word	0x00000008
.L_44:


//--------------------- .nv.info._Z18benchmark_1_kernelP2htP7ht_nodePii --------------------------
	.section	.nv.info._Z18benchmark_1_kernelP2htP7ht_nodePii,"",@"SHT_CUDA_INFO"
	.sectionflags	@""
	.align	4


	//----- nvinfo : EIATTR_CUDA_API_VERSION
	.align		4
        /*0000*/ 	.byte	0x04, 0x37
        /*0002*/ 	.short	(.L_46 - .L_45)
.L_45:
        /*0004*/ 	.word	0x00000082


	//----- nvinfo : EIATTR_KPARAM_INFO
	.align		4
.L_46:
        /*0008*/ 	.byte	0x04, 0x17
        /*000a*/ 	.short	(.L_48 - .L_47)
.L_47:
        /*000c*/ 	.word	0x00000000
        /*0010*/ 	.short	0x0003
        /*0012*/ 	.short	0x0018
        /*0014*/ 	.byte	0x00, 0xf0, 0x11, 0x00


	//----- nvinfo : EIATTR_KPARAM_INFO
	.align		4
.L_48:
        /*0018*/ 	.byte	0x04, 0x17
        /*001a*/ 	.short	(.L_50 - .L_49)
.L_49:
        /*001c*/ 	.word	0x00000000
        /*0020*/ 	.short	0x0002
        /*0022*/ 	.short	0x0010
        /*0024*/ 	.byte	0x00, 0xf5, 0x21, 0x00


	//----- nvinfo : EIATTR_KPARAM_INFO
	.align		4
.L_50:
        /*0028*/ 	.byte	0x04, 0x17
        /*002a*/ 	.short	(.L_52 - .L_51)
.L_51:
        /*002c*/ 	.word	0x00000000
        /*0030*/ 	.short	0x0001
        /*0032*/ 	.short	0x0008
        /*0034*/ 	.byte	0x00, 0xf5, 0x21, 0x00


	//----- nvinfo : EIATTR_KPARAM_INFO
	.align		4
.L_52:
        /*0038*/ 	.byte	0x04, 0x17
        /*003a*/ 	.short	(.L_54 - .L_53)
.L_53:
        /*003c*/ 	.word	0x00000000
        /*0040*/ 	.short	0x0000
        /*0042*/ 	.short	0x0000
        /*0044*/ 	.byte	0x00, 0xf5, 0x21, 0x00


	//----- nvinfo : EIATTR_SPARSE_MMA_MASK
	.align		4
.L_54:
        /*0048*/ 	.byte	0x03, 0x50
        /*004a*/ 	.short	0x0000


	//----- nvinfo : EIATTR_MAXREG_COUNT
	.align		4
        /*004c*/ 	.byte	0x03, 0x1b
        /*004e*/ 	.short	0x00ff


	//----- nvinfo : EIATTR_MERCURY_ISA_VERSION
	.align		4
        /*0050*/ 	.byte	0x03, 0x5f
        /*0052*/ 	.short	0x0101


	//----- nvinfo : EIATTR_VRC_CTA_INIT_COUNT
	.align		4
        /*0054*/ 	.byte	0x02, 0x4a
	.zero		1
	.zero		1


	//----- nvinfo : EIATTR_EXIT_INSTR_OFFSETS
	.align		4
        /*0058*/ 	.byte	0x04, 0x1c
        /*005a*/ 	.short	(.L_56 - .L_55)


	//   ....[0]....
.L_55:
        /*005c*/ 	.word	0x00000040


	//   ....[1]....
        /*0060*/ 	.word	0x00000160


	//   ....[2]....
        /*0064*/ 	.word	0x00000670


	//----- nvinfo : EIATTR_CRS_STACK_SIZE
	.align		4
.L_56:
        /*0068*/ 	.byte	0x04, 0x1e
        /*006a*/ 	.short	(.L_58 - .L_57)
.L_57:
        /*006c*/ 	.word	0x00000000


	//----- nvinfo : EIATTR_CBANK_PARAM_SIZE
	.align		4
.L_58:
        /*0070*/ 	.byte	0x03, 0x19
        /*0072*/ 	.short	0x001c


	//----- nvinfo : EIATTR_PARAM_CBANK
	.align		4
        /*0074*/ 	.byte	0x04, 0x0a
        /*0076*/ 	.short	(.L_60 - .L_59)
	.align		4
.L_59:
        /*0078*/ 	.word	index@(.nv.constant0._Z18benchmark_1_kernelP2htP7ht_nodePii)
        /*007c*/ 	.short	0x0380
        /*007e*/ 	.short	0x001c


	//----- nvinfo : EIATTR_SW_WAR
	.align		4
.L_60:
        /*0080*/ 	.byte	0x04, 0x36
        /*0082*/ 	.short	(.L_62 - .L_61)
.L_61:
        /*0084*/ 	.word	0x00000008
.L_62:


//--------------------- .nv.callgraph             --------------------------
	.section	.nv.callgraph,"",@"SHT_CUDA_CALLGRAPH"
	.align	4
	.sectionentsize	8
	.align		4
        /*0000*/ 	.word	0x00000000
	.align		4
        /*0004*/ 	.word	0xffffffff
	.align		4
        /*0008*/ 	.word	0x00000000
	.align		4
        /*000c*/ 	.word	0xfffffffe
	.align		4
        /*0010*/ 	.word	0x00000000
	.align		4
        /*0014*/ 	.word	0xfffffffd
	.align		4
        /*0018*/ 	.word	0x00000000
	.align		4
        /*001c*/ 	.word	0xfffffffc


//--------------------- .nv.constant4             --------------------------
	.section	.nv.constant4,"a",@progbits
	.align	8
	.align		8
.nv.constant4:
        /*0000*/ 	.dword	precalc_xorwow_matrix
	.align		8
        /*0008*/ 	.dword	precalc_xorwow_offset_matrix
	.align		8
        /*0010*/ 	.dword	mrg32k3aM1
	.align		8
        /*0018*/ 	.dword	mrg32k3aM2
	.align		8
        /*0020*/ 	.dword	mrg32k3aM1SubSeq
	.align		8
        /*0028*/ 	.dword	mrg32k3aM2SubSeq
	.align		8
        /*0030*/ 	.dword	mrg32k3aM1Seq
	.align		8
        /*0038*/ 	.dword	mrg32k3aM2Seq


//--------------------- .nv.constant3             --------------------------
	.section	.nv.constant3,"a",@progbits
	.align	8
.nv.constant3:
	.type		__cr_lgamma_table,@object
	.size		__cr_lgamma_table,(.L_8 - __cr_lgamma_table)
__cr_lgamma_table:
        /*0000*/ 	.byte	0x00, 0x00, 0x00, 0x00, 0x00, 0x00, 0x00, 0x00, 0x00, 0x00, 0x00, 0x00, 0x00, 0x00, 0x00, 0x00
        /*0010*/ 	.byte	0xef, 0x39, 0xfa, 0xfe, 0x42, 0x2e, 0xe6, 0x3f, 0x02, 0x20, 0x2a, 0xfa, 0x0b, 0xab, 0xfc, 0x3f
        /*0020*/ 	.byte	0xf9, 0x2c, 0x92, 0x7c, 0xa7, 0x6c, 0x09, 0x40, 0xc9, 0x79, 0x44, 0x3c, 0x64, 0x26, 0x13, 0x40
        /*0030*/ 	.byte	0xca, 0x01, 0xcf, 0x3a, 0x27, 0x51, 0x1a, 0x40, 0x30, 0xcc, 0x2d, 0xf3, 0xe1, 0x0c, 0x21, 0x40
        /*0040*/ 	.byte	0x0d, 0xb7, 0xfc, 0x82, 0x8e, 0x35, 0x25, 0x40
.L_8:


//--------------------- .text._Z14checker_kernelP2htP7ht_nodePiPbi --------------------------
	.section	.text._Z14checker_kernelP2htP7ht_nodePiPbi,"ax",@progbits
	.align	128
        .global         _Z14checker_kernelP2htP7ht_nodePiPbi
        .type           _Z14checker_kernelP2htP7ht_nodePiPbi,@function
        .size           _Z14checker_kernelP2htP7ht_nodePiPbi,(.L_x_18 - _Z14checker_kernelP2htP7ht_nodePiPbi)
        .other          _Z14checker_kernelP2htP7ht_nodePiPbi,@"STO_CUDA_ENTRY STV_DEFAULT"
_Z14checker_kernelP2htP7ht_nodePiPbi:
.text._Z14checker_kernelP2htP7ht_nodePiPbi:
[----:B------:R-:W-:Y:S01]  /*0000*/  LDC R1, c[0x0][0x37c] ;  /* 0x0000df00ff017b82 */ /* 0x000fe20000000800 */
[----:B------:R-:W0:Y:S02]  /*0010*/  LDCU UR4, c[0x0][0x3a0] ;  /* 0x00007400ff0477ac */ /* 0x000e240008000800 */
[----:B0-----:R-:W-:-:S13]  /*0020*/  ISETP.NE.AND P0, PT, RZ, UR4, PT ;  /* 0x00000004ff007c0c */ /* 0x001fda000bf05270 */
[----:B------:R-:W-:Y:S05]  /*0030*/  @!P0 EXIT ;  /* 0x000000000000894d */ /* 0x000fea0003800000 */
[----:B------:R-:W0:Y:S01]  /*0040*/  S2R R0, SR_TID.X ;  /* 0x0000000000007919 */ /* 0x000e220000002100 */
[----:B------:R-:W0:Y:S01]  /*0050*/  LDCU UR5, c[0x0][0x360] ;  /* 0x00006c00ff0577ac */ /* 0x000e220008000800 */
[----:B------:R-:W0:Y:S01]  /*0060*/  S2R R3, SR_CTAID.X ;  /* 0x0000000000037919 */ /* 0x000e220000002500 */
[----:B------:R-:W1:Y:S01]  /*0070*/  LDCU.64 UR6, c[0x0][0x358] ;  /* 0x00006b00ff0677ac */ /* 0x000e620008000a00 */
[----:B------:R-:W-:Y:S01]  /*0080*/  USHF.R.S32.HI UR4, URZ, 0x1f, UR4 ;  /* 0x0000001fff047899 */ /* 0x000fe20008011404 */
[----:B0-----:R-:W-:Y:S01]  /*0090*/  IMAD R0, R3, UR5, R0 ;  /* 0x0000000503007c24 */ /* 0x001fe2000f8e0200 */
[----:B-1----:R-:W-:-:S10]  /*00a0*/  CS2R R2, SRZ ;  /* 0x0000000000027805 */ /* 0x002fd4000001ff00 */
.L_x_7:
[----:B0-----:R-:W0:Y:S08]  /*00b0*/  LDC.64 R6, c[0x0][0x390] ;  /* 0x0000e400ff067b82 */ /* 0x001e300000000a00 */
[----:B------:R-:W1:Y:S01]  /*00c0*/  LDC R8, c[0x0][0x3a0] ;  /* 0x0000e800ff087b82 */ /* 0x000e620000000800 */
[----:B0-----:R-:W2:Y:S01]  /*00d0*/  LDG.E R7, desc[UR6][R6.64] ;  /* 0x0000000606077981 */ /* 0x001ea2000c1e1900 */
[----:B-1----:R-:W-:Y:S01]  /*00e0*/  IMAD R4, R0, R8, R3 ;  /* 0x0000000800047224 */ /* 0x002fe200078e0203 */
[----:B------:R-:W-:-:S04]  /*00f0*/  IADD3 R3, P2, PT, R3, 0x1, RZ ;  /* 0x0000000103037810 */ /* 0x000fc80007f5e0ff */
[----:B------:R-:W-:Y:S01]  /*0100*/  ISETP.NE.U32.AND P0, PT, R3, R8, PT ;  /* 0x000000080300720c */ /* 0x000fe20003f05070 */
[----:B------:R-:W-:-:S05]  /*0110*/  IMAD.X R2, RZ, RZ, R2, P2 ;  /* 0x000000ffff027224 */ /* 0x000fca00010e0602 */
[----:B------:R-:W-:Y:S02]  /*0120*/  ISETP.NE.AND.EX P0, PT, R2, UR4, PT, P0 ;  /* 0x0000000402007c0c */ /* 0x000fe4000bf05300 */
[----:B--2---:R-:W-:-:S13]  /*0130*/  ISETP.GE.U32.AND P1, PT, R4, R7, PT ;  /* 0x000000070400720c */ /* 0x004fda0003f26070 */
[----:B------:R-:W-:Y:S05]  /*0140*/  @P1 EXIT ;  /* 0x000000000000194d */ /* 0x000fea0003800000 */
[----:B------:R-:W0:Y:S08]  /*0150*/  LDC.64 R10, c[0x0][0x388] ;  /* 0x0000e200ff0a7b82 */ /* 0x000e300000000a00 */
[----:B------:R-:W1:Y:S01]  /*0160*/  LDC.64 R12, c[0x0][0x380] ;  /* 0x0000e000ff0c7b82 */ /* 0x000e620000000a00 */
[----:B0-----:R-:W-:-:S05]  /*0170*/  IMAD.WIDE.U32 R10, R4, 0x10, R10 ;  /* 0x00000010040a7825 */ /* 0x001fca00078e000a */
[----:B------:R-:W2:Y:S04]  /*0180*/  LDG.E R5, desc[UR6][R10.64+0x8] ;  /* 0x000008060a057981 */ /* 0x000ea8000c1e1900 */
[----:B-1----:R0:W5:Y:S01]  /*0190*/  LDG.E R6, desc[UR6][R12.64+0x10] ;  /* 0x000010060c067981 */ /* 0x002162000c1e1900 */
[----:B------:R-:W-:Y:S01]  /*01a0*/  BSSY.RECONVERGENT B0, `(.L_x_0) ;  /* 0x000001c000007945 */ /* 0x000fe20003800200 */
[----:B--2---:R-:W-:-:S05]  /*01b0*/  LOP3.LUT R9, R5, 0xd, RZ, 0x3c, !PT ;  /* 0x0000000d05097812 */ /* 0x004fca00078e3cff */
[----:B------:R-:W-:-:S05]  /*01c0*/  IMAD R9, R9, 0xd, RZ ;  /* 0x0000000d09097824 */ /* 0x000fca00078e02ff */
[----:B------:R-:W-:-:S04]  /*01d0*/  SHF.R.S32.HI R7, RZ, 0x1f, R9 ;  /* 0x0000001fff077819 */ /* 0x000fc80000011409 */
[----:B------:R-:W-:-:S13]  /*01e0*/  ISETP.NE.U32.AND P1, PT, R7, RZ, PT ;  /* 0x000000ff0700720c */ /* 0x000fda0003f25070 */
[----:B0-----:R-:W-:Y:S05]  /*01f0*/  @P1 BRA `(.L_x_1) ;  /* 0x0000000000501947 */ /* 0x001fea0003800000 */
[----:B-----5:R-:W0:Y:S01]  /*0200*/  I2F.U32.RP R7, R6 ;  /* 0x0000000600077306 */ /* 0x020e220000209000 */
[----:B------:R-:W-:Y:S01]  /*0210*/  IMAD.MOV R13, RZ, RZ, -R6 ;  /* 0x000000ffff0d7224 */ /* 0x000fe200078e0a06 */
[----:B------:R-:W-:-:S06]  /*0220*/  ISETP.NE.U32.AND P2, PT, R6, RZ, PT ;  /* 0x000000ff0600720c */ /* 0x000fcc0003f45070 */
[----:B0-----:R-:W0:Y:S02]  /*0230*/  MUFU.RCP R7, R7 ;  /* 0x0000000700077308 */ /* 0x001e240000001000 */
[----:B0-----:R-:W-:Y:S02]  /*0240*/  VIADD R10, R7, 0xffffffe ;  /* 0x0ffffffe070a7836 */ /* 0x001fe40000000000 */
[----:B------:R-:W-:-:S04]  /*0250*/  IMAD.MOV.U32 R7, RZ, RZ, RZ ;  /* 0x000000ffff077224 */ /* 0x000fc800078e00ff */
[----:B------:R0:W1:Y:S02]  /*0260*/  F2I.FTZ.U32.TRUNC.NTZ R11, R10 ;  /* 0x0000000a000b7305 */ /* 0x000064000021f000 */
[----:B0-----:R-:W-:Y:S02]  /*0270*/  IMAD.MOV.U32 R10, RZ, RZ, RZ ;  /* 0x000000ffff0a7224 */ /* 0x001fe400078e00ff */
[----:B-1----:R-:W-:-:S04]  /*0280*/  IMAD R13, R13, R11, RZ ;  /* 0x0000000b0d0d7224 */ /* 0x002fc800078e02ff */
[----:B------:R-:W-:-:S06]  /*0290*/  IMAD.HI.U32 R8, R11, R13, R10 ;  /* 0x0000000d0b087227 */ /* 0x000fcc00078e000a */
[----:B------:R-:W-:-:S05]  /*02a0*/  IMAD.HI.U32 R8, R8, R9, RZ ;  /* 0x0000000908087227 */ /* 0x000fca00078e00ff */
[----:B------:R-:W-:-:S05]  /*02b0*/  IADD3 R8, PT, PT, -R8, RZ, RZ ;  /* 0x000000ff08087210 */ /* 0x000fca0007ffe1ff */
[----:B------:R-:W-:-:S05]  /*02c0*/  IMAD R9, R6, R8, R9 ;  /* 0x0000000806097224 */ /* 0x000fca00078e0209 */
[----:B------:R-:W-:-:S13]  /*02d0*/  ISETP.GE.U32.AND P1, PT, R9, R6, PT ;  /* 0x000000060900720c */ /* 0x000fda0003f26070 */
[----:B------:R-:W-:-:S05]  /*02e0*/  @P1 IMAD.IADD R9, R9, 0x1, -R6 ;  /* 0x0000000109091824 */ /* 0x000fca00078e0a06 */
[----:B------:R-:W-:-:S13]  /*02f0*/  ISETP.GE.U32.AND P1, PT, R9, R6, PT ;  /* 0x000000060900720c */ /* 0x000fda0003f26070 */
[----:B------:R-:W-:Y:S01]  /*0300*/  @P1 IMAD.IADD R9, R9, 0x1, -R6 ;  /* 0x0000000109091824 */ /* 0x000fe200078e0a06 */
[----:B------:R-:W-:-:S05]  /*0310*/  @!P2 LOP3.LUT R9, RZ, R6, RZ, 0x33, !PT ;  /* 0x00000006ff09a212 */ /* 0x000fca00078e33ff */
[----:B------:R-:W-:Y:S01]  /*0320*/  IMAD.MOV.U32 R6, RZ, RZ, R9 ;  /* 0x000000ffff067224 */ /* 0x000fe200078e0009 */
[----:B------:R-:W-:Y:S06]  /*0330*/  BRA `(.L_x_2) ;  /* 0x0000000000087947 */ /* 0x000fec0003800000 */
.L_x_1:
[----:B------:R-:W-:-:S07]  /*0340*/  MOV R8, 0x360 ;  /* 0x0000036000087802 */ /* 0x000fce0000000f00 */
[----:B-----5:R-:W-:Y:S05]  /*0350*/  CALL.REL.NOINC `($__internal_0_$__cuda_sm20_rem_u64) ;  /* 0x00000000006c7944 */ /* 0x020fea0003c00000 */
.L_x_2:
[----:B------:R-:W-:Y:S05]  /*0360*/  BSYNC.RECONVERGENT B0 ;  /* 0x0000000000007941 */ /* 0x000fea0003800200 */
.L_x_0:
[----:B------:R-:W0:Y:S01]  /*0370*/  LDC.64 R12, c[0x0][0x380] ;  /* 0x0000e000ff0c7b82 */ /* 0x000e220000000a00 */
[----:B------:R-:W1:Y:S01]  /*0380*/  LDCU.64 UR8, c[0x0][0x398] ;  /* 0x00007300ff0877ac */ /* 0x000e620008000a00 */
[----:B0-----:R-:W2:Y:S02]  /*0390*/  LDG.E.64 R8, desc[UR6][R12.64] ;  /* 0x000000060c087981 */ /* 0x001ea4000c1e1b00 */
[----:B--2---:R-:W-:-:S04]  /*03a0*/  LEA R8, P1, R6, R8, 0x3 ;  /* 0x0000000806087211 */ /* 0x004fc800078218ff */
[----:B------:R-:W-:-:S05]  /*03b0*/  LEA.HI.X R9, R6, R9, R7, 0x3, P1 ;  /* 0x0000000906097211 */ /* 0x000fca00008f1c07 */
[----:B------:R-:W2:Y:S01]  /*03c0*/  LDG.E.64 R6, desc[UR6][R8.64] ;  /* 0x0000000608067981 */ /* 0x000ea2000c1e1b00 */
[----:B-1----:R-:W-:Y:S01]  /*03d0*/  IADD3 R10, P1, PT, R4, UR8, RZ ;  /* 0x00000008040a7c10 */ /* 0x002fe2000ff3e0ff */
[----:B------:R-:W-:Y:S03]  /*03e0*/  BSSY.RECONVERGENT B0, `(.L_x_3) ;  /* 0x0000010000007945 */ /* 0x000fe60003800200 */
[----:B------:R-:W-:-:S05]  /*03f0*/  IADD3.X R11, PT, PT, RZ, UR9, RZ, P1, !PT ;  /* 0x00000009ff0b7c10 */ /* 0x000fca0008ffe4ff */
[----:B------:R0:W-:Y:S01]  /*0400*/  STG.E.U8 desc[UR6][R10.64], RZ ;  /* 0x000000ff0a007986 */ /* 0x0001e2000c101106 */
[----:B--2---:R-:W-:-:S04]  /*0410*/  ISETP.NE.U32.AND P1, PT, R6, RZ, PT ;  /* 0x000000ff0600720c */ /* 0x004fc80003f25070 */
[----:B------:R-:W-:-:S13]  /*0420*/  ISETP.NE.AND.EX P1, PT, R7, RZ, PT, P1 ;  /* 0x000000ff0700720c */ /* 0x000fda0003f25310 */
[----:B0-----:R-:W-:Y:S05]  /*0430*/  @!P1 BRA `(.L_x_4) ;  /* 0x0000000000289947 */ /* 0x001fea0003800000 */
.L_x_6:
[----:B------:R-:W2:Y:S02]  /*0440*/  LDG.E R4, desc[UR6][R6.64+0x8] ;  /* 0x0000080606047981 */ /* 0x000ea4000c1e1900 */
[----:B--2---:R-:W-:-:S13]  /*0450*/  ISETP.NE.AND P1, PT, R4, R5, PT ;  /* 0x000000050400720c */ /* 0x004fda0003f25270 */
[----:B------:R-:W-:Y:S05]  /*0460*/  @!P1 BRA `(.L_x_5) ;  /* 0x0000000000149947 */ /* 0x000fea0003800000 */
[----:B------:R-:W2:Y:S02]  /*0470*/  LDG.E.64 R6, desc[UR6][R6.64] ;  /* 0x0000000606067981 */ /* 0x000ea4000c1e1b00 */
[----:B--2---:R-:W-:-:S04]  /*0480*/  ISETP.NE.U32.AND P1, PT, R6, RZ, PT ;  /* 0x000000ff0600720c */ /* 0x004fc80003f25070 */
[----:B------:R-:W-:-:S13]  /*0490*/  ISETP.NE.AND.EX P1, PT, R7, RZ, PT, P1 ;  /* 0x000000ff0700720c */ /* 0x000fda0003f25310 */
[----:B------:R-:W-:Y:S05]  /*04a0*/  @P1 BRA `(.L_x_6) ;  /* 0xfffffffc00e41947 */ /* 0x000fea000383ffff */
[----:B------:R-:W-:Y:S05]  /*04b0*/  BRA `(.L_x_4) ;  /* 0x0000000000087947 */ /* 0x000fea0003800000 */
.L_x_5:
[----:B------:R-:W-:-:S05]  /*04c0*/  IMAD.MOV.U32 R5, RZ, RZ, 0x1 ;  /* 0x00000001ff057424 */ /* 0x000fca00078e00ff */
[----:B------:R0:W-:Y:S02]  /*04d0*/  STG.E.U8 desc[UR6][R10.64], R5 ;  /* 0x000000050a007986 */ /* 0x0001e4000c101106 */
.L_x_4:
[----:B------:R-:W-:Y:S05]  /*04e0*/  BSYNC.RECONVERGENT B0 ;  /* 0x0000000000007941 */ /* 0x000fea0003800200 */
.L_x_3:
[----:B------:R-:W-:Y:S05]  /*04f0*/  @P0 BRA `(.L_x_7) ;  /* 0xfffffff800ec0947 */ /* 0x000fea000383ffff */
[----:B------:R-:W-:Y:S05]  /*0500*/  EXIT ;  /* 0x000000000000794d */ /* 0x000fea0003800000 */
        .weak           $__internal_0_$__cuda_sm20_rem_u64
        .type           $__internal_0_$__cuda_sm20_rem_u64,@function
        .size           $__internal_0_$__cuda_sm20_rem_u64,(.L_x_18 - $__internal_0_$__cuda_sm20_rem_u64)
$__internal_0_$__cuda_sm20_rem_u64:
[----:B------:R-:W-:Y:S02]  /*0510*/  IMAD.MOV.U32 R14, RZ, RZ, R6 ;  /* 0x000000ffff0e7224 */ /* 0x000fe400078e0006 */
[----:B------:R-:W-:-:S04]  /*0520*/  IMAD.MOV.U32 R15, RZ, RZ, RZ ;  /* 0x000000ffff0f7224 */ /* 0x000fc800078e00ff */
[----:B------:R-:W0:Y:S08]  /*0530*/  I2F.U64.RP R14, R14 ;  /* 0x0000000e000e7312 */ /* 0x000e300000309000 */
[----:B0-----:R-:W0:Y:S02]  /*0540*/  MUFU.RCP R10, R14 ;  /* 0x0000000e000a7308 */ /* 0x001e240000001000 */
[----:B0-----:R-:W-:-:S06]  /*0550*/  IADD3 R10, PT, PT, R10, 0x1ffffffe, RZ ;  /* 0x1ffffffe0a0a7810 */ /* 0x001fcc0007ffe0ff */
[----:B------:R-:W0:Y:S02]  /*0560*/  F2I.U64.TRUNC R10, R10 ;  /* 0x0000000a000a7311 */ /* 0x000e24000020d800 */
[----:B0-----:R-:W-:-:S04]  /*0570*/  IMAD.WIDE.U32 R12, R10, R6, RZ ;  /* 0x000000060a0c7225 */ /* 0x001fc800078e00ff */
[----:B------:R-:W-:Y:S01]  /*0580*/  IMAD R13, R11, R6, R13 ;  /* 0x000000060b0d7224 */ /* 0x000fe200078e020d */
[----:B------:R-:W-:-:S05]  /*0590*/  IADD3 R17, P1, PT, RZ, -R12, RZ ;  /* 0x8000000cff117210 */ /* 0x000fca0007f3e0ff */
[----:B------:R-:W-:-:S04]  /*05a0*/  IMAD.HI.U32 R12, R10, R17, RZ ;  /* 0x000000110a0c7227 */ /* 0x000fc800078e00ff */
[----:B------:R-:W-:Y:S02]  /*05b0*/  IMAD.X R19, RZ, RZ, ~R13, P1 ;  /* 0x000000ffff137224 */ /* 0x000fe400008e0e0d */
[----:B------:R-:W-:Y:S02]  /*05c0*/  IMAD.MOV.U32 R13, RZ, RZ, R10 ;  /* 0x000000ffff0d7224 */ /* 0x000fe400078e000a */
[-C--:B------:R-:W-:Y:S02]  /*05d0*/  IMAD R15, R11, R19.reuse, RZ ;  /* 0x000000130b0f7224 */ /* 0x080fe400078e02ff */
[----:B------:R-:W-:-:S04]  /*05e0*/  IMAD.WIDE.U32 R12, P1, R10, R19, R12 ;  /* 0x000000130a0c7225 */ /* 0x000fc8000782000c */
[----:B------:R-:W-:-:S04]  /*05f0*/  IMAD.HI.U32 R19, R11, R19, RZ ;  /* 0x000000130b137227 */ /* 0x000fc800078e00ff */
[----:B------:R-:W-:-:S05]  /*0600*/  IMAD.HI.U32 R12, P2, R11, R17, R12 ;  /* 0x000000110b0c7227 */ /* 0x000fca000784000c */
[----:B------:R-:W-:Y:S01]  /*0610*/  IADD3 R13, P3, PT, R15, R12, RZ ;  /* 0x0000000c0f0d7210 */ /* 0x000fe20007f7e0ff */
[----:B------:R-:W-:-:S04]  /*0620*/  IMAD.X R12, R19, 0x1, R11, P1 ;  /* 0x00000001130c7824 */ /* 0x000fc800008e060b */
[----:B------:R-:W-:Y:S01]  /*0630*/  IMAD.WIDE.U32 R10, R13, R6, RZ ;  /* 0x000000060d0a7225 */ /* 0x000fe200078e00ff */
[----:B------:R-:W-:Y:S02]  /*0640*/  IADD3.X R15, PT, PT, RZ, RZ, R12, P3, P2 ;  /* 0x000000ffff0f7210 */ /* 0x000fe40001fe440c */
[----:B------:R-:W-:-:S03]  /*0650*/  IADD3 R17, P1, PT, RZ, -R10, RZ ;  /* 0x8000000aff117210 */ /* 0x000fc60007f3e0ff */
[----:B------:R-:W-:Y:S02]  /*0660*/  IMAD R10, R15, R6, R11 ;  /* 0x000000060f0a7224 */ /* 0x000fe400078e020b */
[----:B------:R-:W-:-:S03]  /*0670*/  IMAD.HI.U32 R12, R13, R17, RZ ;  /* 0x000000110d0c7227 */ /* 0x000fc600078e00ff */
[----:B------:R-:W-:-:S05]  /*0680*/  IADD3.X R10, PT, PT, RZ, ~R10, RZ, P1, !PT ;  /* 0x8000000aff0a7210 */ /* 0x000fca0000ffe4ff */
[----:B------:R-:W-:-:S04]  /*0690*/  IMAD.WIDE.U32 R12, P1, R13, R10, R12 ;  /* 0x0000000a0d0c7225 */ /* 0x000fc8000782000c */
[C---:B------:R-:W-:Y:S02]  /*06a0*/  IMAD R11, R15.reuse, R10, RZ ;  /* 0x0000000a0f0b7224 */ /* 0x040fe400078e02ff */
[----:B------:R-:W-:-:S04]  /*06b0*/  IMAD.HI.U32 R12, P2, R15, R17, R12 ;  /* 0x000000110f0c7227 */ /* 0x000fc8000784000c */
[----:B------:R-:W-:Y:S01]  /*06c0*/  IMAD.HI.U32 R10, R15, R10, RZ ;  /* 0x0000000a0f0a7227 */ /* 0x000fe200078e00ff */
[----:B------:R-:W-:-:S03]  /*06d0*/  IADD3 R12, P3, PT, R11, R12, RZ ;  /* 0x0000000c0b0c7210 */ /* 0x000fc60007f7e0ff */
[----:B------:R-:W-:Y:S02]  /*06e0*/  IMAD.X R15, R10, 0x1, R15, P1 ;  /* 0x000000010a0f7824 */ /* 0x000fe400008e060f */
[----:B------:R-:W-:-:S03]  /*06f0*/  IMAD.HI.U32 R10, R12, R9, RZ ;  /* 0x000000090c0a7227 */ /* 0x000fc600078e00ff */
[----:B------:R-:W-:Y:S01]  /*0700*/  IADD3.X R14, PT, PT, RZ, RZ, R15, P3, P2 ;  /* 0x000000ffff0e7210 */ /* 0x000fe20001fe440f */
[----:B------:R-:W-:Y:S02]  /*0710*/  IMAD.MOV.U32 R11, RZ, RZ, RZ ;  /* 0x000000ffff0b7224 */ /* 0x000fe400078e00ff */
[----:B------:R-:W-:-:S04]  /*0720*/  IMAD.WIDE.U32 R10, R12, R7, R10 ;  /* 0x000000070c0a7225 */ /* 0x000fc800078e000a */
[C---:B------:R-:W-:Y:S02]  /*0730*/  IMAD R12, R14.reuse, R7, RZ ;  /* 0x000000070e0c7224 */ /* 0x040fe400078e02ff */
[----:B------:R-:W-:-:S04]  /*0740*/  IMAD.HI.U32 R11, P1, R14, R9, R10 ;  /* 0x000000090e0b7227 */ /* 0x000fc8000782000a */
[----:B------:R-:W-:Y:S01]  /*0750*/  IMAD.HI.U32 R10, R14, R7, RZ ;  /* 0x000000070e0a7227 */ /* 0x000fe200078e00ff */
[----:B------:R-:W-:-:S03]  /*0760*/  IADD3 R11, P2, PT, R12, R11, RZ ;  /* 0x0000000b0c0b7210 */ /* 0x000fc60007f5e0ff */
[----:B------:R-:W-:-:S05]  /*0770*/  IMAD.X R10, RZ, RZ, R10, P1 ;  /* 0x000000ffff0a7224 */ /* 0x000fca00008e060a */
[----:B------:R-:W-:Y:S01]  /*0780*/  IADD3.X R13, PT, PT, RZ, R10, RZ, P2, !PT ;  /* 0x0000000aff0d7210 */ /* 0x000fe200017fe4ff */
[----:B------:R-:W-:-:S04]  /*0790*/  IMAD.WIDE.U32 R10, R11, R6, RZ ;  /* 0x000000060b0a7225 */ /* 0x000fc800078e00ff */
[----:B------:R-:W-:Y:S01]  /*07a0*/  IMAD R12, R13, R6, R11 ;  /* 0x000000060d0c7224 */ /* 0x000fe200078e020b */
[----:B------:R-:W-:-:S04]  /*07b0*/  IADD3 R9, P1, PT, -R10, R9, RZ ;  /* 0x000000090a097210 */ /* 0x000fc80007f3e1ff */
[----:B------:R-:W-:Y:S01]  /*07c0*/  IADD3 R11, P2, PT, -R6, R9, RZ ;  /* 0x00000009060b7210 */ /* 0x000fe20007f5e1ff */
[----:B------:R-:W-:Y:S01]  /*07d0*/  IMAD.X R7, R7, 0x1, ~R12, P1 ;  /* 0x0000000107077824 */ /* 0x000fe200008e0e0c */
[----:B------:R-:W-:-:S04]  /*07e0*/  ISETP.GE.U32.AND P1, PT, R9, R6, PT ;  /* 0x000000060900720c */ /* 0x000fc80003f26070 */
[C---:B------:R-:W-:Y:S02]  /*07f0*/  ISETP.GE.U32.AND.EX P1, PT, R7.reuse, RZ, PT, P1 ;  /* 0x000000ff0700720c */ /* 0x040fe40003f26110 */
[----:B------:R-:W-:Y:S02]  /*0800*/  IADD3.X R10, PT, PT, R7, -0x1, RZ, P2, !PT ;  /* 0xffffffff070a7810 */ /* 0x000fe400017fe4ff */
[----:B------:R-:W-:Y:S02]  /*0810*/  SEL R11, R11, R9, P1 ;  /* 0x000000090b0b7207 */ /* 0x000fe40000800000 */
[----:B------:R-:W-:Y:S02]  /*0820*/  SEL R10, R10, R7, P1 ;  /* 0x000000070a0a7207 */ /* 0x000fe40000800000 */
[----:B------:R-:W-:Y:S02]  /*0830*/  ISETP.GE.U32.AND P1, PT, R11, R6, PT ;  /* 0x000000060b00720c */ /* 0x000fe40003f26070 */
[----:B------:R-:W-:-:S02]  /*0840*/  IADD3 R7, P3, PT, -R6, R11, RZ ;  /* 0x0000000b06077210 */ /* 0x000fc40007f7e1ff */
[C---:B------:R-:W-:Y:S02]  /*0850*/  ISETP.GE.U32.AND.EX P1, PT, R10.reuse, RZ, PT, P1 ;  /* 0x000000ff0a00720c */ /* 0x040fe40003f26110 */
[----:B------:R-:W-:Y:S02]  /*0860*/  IADD3.X R9, PT, PT, R10, -0x1, RZ, P3, !PT ;  /* 0xffffffff0a097810 */ /* 0x000fe40001ffe4ff */
[----:B------:R-:W-:Y:S02]  /*0870*/  ISETP.NE.U32.AND P2, PT, R6, RZ, PT ;  /* 0x000000ff0600720c */ /* 0x000fe40003f45070 */
[----:B------:R-:W-:Y:S02]  /*0880*/  SEL R6, R7, R11, P1 ;  /* 0x0000000b07067207 */ /* 0x000fe40000800000 */
[----:B------:R-:W-:Y:S01]  /*0890*/  SEL R7, R9, R10, P1 ;  /* 0x0000000a09077207 */ /* 0x000fe20000800000 */
[----:B------:R-:W-:Y:S01]  /*08a0*/  IMAD.MOV.U32 R9, RZ, RZ, 0x0 ;  /* 0x00000000ff097424 */ /* 0x000fe200078e00ff */
[----:B------:R-:W-:-:S04]  /*08b0*/  ISETP.NE.AND.EX P2, PT, RZ, RZ, PT, P2 ;  /* 0x000000ffff00720c */ /* 0x000fc80003f45320 */
[----:B------:R-:W-:Y:S02]  /*08c0*/  SEL R6, R6, 0xffffffff, P2 ;  /* 0xffffffff06067807 */ /* 0x000fe40001000000 */
[----:B------:R-:W-:Y:S01]  /*08d0*/  SEL R7, R7, 0xffffffff, P2 ;  /* 0xffffffff07077807 */ /* 0x000fe20001000000 */
[----:B------:R-:W-:Y:S06]  /*08e0*/  RET.REL.NODEC R8 `(_Z14checker_kernelP2htP7ht_nodePiPbi) ;  /* 0xfffffff408c47950 */ /* 0x000fec0003c3ffff */
.L_x_8:
[----:B------:R-:W-:-:S00]  /*08f0*/  BRA `(.L_x_8) ;  /* 0xfffffffc00fc7947 */ /* 0x000fc0000383ffff */
[----:B------:R-:W-:-:S00]  /*0900*/  NOP ;  /* 0x0000000000007918 */ /* 0x000fc00000000000 */
[----:B------:R-:W-:-:S00]  /*0910*/  NOP ;  /* 0x0000000000007918 */ /* 0x000fc00000000000 */
[----:B------:R-:W-:-:S00]  /*0920*/  NOP ;  /* 0x0000000000007918 */ /* 0x000fc00000000000 */
[----:B------:R-:W-:-:S00]  /*0930*/  NOP ;  /* 0x0000000000007918 */ /* 0x000fc00000000000 */
[----:B------:R-:W-:-:S00]  /*0940*/  NOP ;  /* 0x0000000000007918 */ /* 0x000fc00000000000 */
[----:B------:R-:W-:-:S00]  /*0950*/  NOP ;  /* 0x0000000000007918 */ /* 0x000fc00000000000 */
[----:B------:R-:W-:-:S00]  /*0960*/  NOP ;  /* 0x0000000000007918 */ /* 0x000fc00000000000 */
[----:B------:R-:W-:-:S00]  /*0970*/  NOP ;  /* 0x0000000000007918 */ /* 0x000fc00000000000 */
.L_x_18:


//--------------------- .text._Z18benchmark_1_kernelP2htP7ht_nodePii --------------------------
	.section	.text._Z18benchmark_1_kernelP2htP7ht_nodePii,"ax",@progbits
	.align	128
        .global         _Z18benchmark_1_kernelP2htP7ht_nodePii
        .type           _Z18benchmark_1_kernelP2htP7ht_nodePii,@function
        .size           _Z18benchmark_1_kernelP2htP7ht_nodePii,(.L_x_19 - _Z18benchmark_1_kernelP2htP7ht_nodePii)
        .other          _Z18benchmark_1_kernelP2htP7ht_nodePii,@"STO_CUDA_ENTRY STV_DEFAULT"
_Z18benchmark_1_kernelP2htP7ht_nodePii:
.text._Z18benchmark_1_kernelP2htP7ht_nodePii:
[----:B------:R-:W0:Y:S01]  /*0000*/  LDC R1, c[0x0][0x37c] ;  /* 0x0000df00ff017b82 */ /* 0x000e220000000800 */
[----:B------:R-:W1:Y:S01]  /*0010*/  LDCU UR4, c[0x0][0x398] ;  /* 0x00007300ff0477ac */ /* 0x000e620008000800 */
[----:B0-----:R-:W-:Y:S01]  /*0020*/  VIADD R1, R1, 0xfffffff8 ;  /* 0xfffffff801017836 */ /* 0x001fe20000000000 */
[----:B-1----:R-:W-:-:S13]  /*0030*/  ISETP.NE.AND P0, PT, RZ, UR4, PT ;  /* 0x00000004ff007c0c */ /* 0x002fda000bf05270 */
[----:B------:R-:W-:Y:S05]  /*0040*/  @!P0 EXIT ;  /* 0x000000000000894d */ /* 0x000fea0003800000 */
[----:B------:R-:W0:Y:S01]  /*0050*/  S2R R8, SR_TID.X ;  /* 0x0000000000087919 */ /* 0x000e220000002100 */
[----:B------:R-:W0:Y:S01]  /*0060*/  LDCU UR5, c[0x0][0x360] ;  /* 0x00006c00ff0577ac */ /* 0x000e220008000800 */
[----:B------:R-:W-:Y:S01]  /*0070*/  IMAD.MOV.U32 R11, RZ, RZ, RZ ;  /* 0x000000ffff0b7224 */ /* 0x000fe200078e00ff */
[----:B------:R-:W0:Y:S01]  /*0080*/  S2R R3, SR_CTAID.X ;  /* 0x0000000000037919 */ /* 0x000e220000002500 */
[----:B------:R-:W-:Y:S01]  /*0090*/  IMAD.MOV.U32 R9, RZ, RZ, RZ ;  /* 0x000000ffff097224 */ /* 0x000fe200078e00ff */
[----:B------:R-:W1:Y:S01]  /*00a0*/  LDCU.64 UR6, c[0x0][0x358] ;  /* 0x00006b00ff0677ac */ /* 0x000e620008000a00 */
[----:B------:R-:W-:Y:S01]  /*00b0*/  USHF.R.S32.HI UR4, URZ, 0x1f, UR4 ;  /* 0x0000001fff047899 */ /* 0x000fe20008011404 */
[----:B01----:R-:W-:-:S11]  /*00c0*/  IMAD R8, R3, UR5, R8 ;  /* 0x0000000503087c24 */ /* 0x003fd6000f8e0208 */
.L_x_16:
[----:B------:R-:W0:Y:S08]  /*00d0*/  LDC.64 R2, c[0x0][0x390] ;  /* 0x0000e400ff027b82 */ /* 0x000e300000000a00 */
[----:B------:R-:W1:Y:S01]  /*00e0*/  LDC R4, c[0x0][0x398] ;  /* 0x0000e600ff047b82 */ /* 0x000e620000000800 */
[----:B0-----:R-:W2:Y:S01]  /*00f0*/  LDG.E R3, desc[UR6][R2.64] ;  /* 0x0000000602037981 */ /* 0x001ea2000c1e1900 */
[----:B-1----:R-:W-:Y:S01]  /*0100*/  IMAD R0, R8, R4, R11 ;  /* 0x0000000408007224 */ /* 0x002fe200078e020b */
[----:B------:R-:W-:-:S04]  /*0110*/  IADD3 R11, P2, PT, R11, 0x1, RZ ;  /* 0x000000010b0b7810 */ /* 0x000fc80007f5e0ff */
[----:B------:R-:W-:Y:S02]  /*0120*/  ISETP.NE.U32.AND P0, PT, R11, R4, PT ;  /* 0x000000040b00720c */ /* 0x000fe40003f05070 */
[----:B------:R-:W-:-:S04]  /*0130*/  IADD3.X R9, PT, PT, RZ, R9, RZ, P2, !PT ;  /* 0x00000009ff097210 */ /* 0x000fc800017fe4ff */
        /* <DEDUP_REMOVED lines=18> */
[----:B0-----:R-:W-:-:S06]  /*0260*/  VIADD R12, R3, 0xffffffe ;  /* 0x0ffffffe030c7836 */ /* 0x001fcc0000000000 */
[----:B------:R0:W1:Y:S02]  /*0270*/  F2I.FTZ.U32.TRUNC.NTZ R13, R12 ;  /* 0x0000000c000d7305 */ /* 0x000064000021f000 */
[----:B0-----:R-:W-:Y:S02]  /*0280*/  HFMA2 R12, -RZ, RZ, 0, 0 ;  /* 0x00000000ff0c7431 */ /* 0x001fe400000001ff */
[----:B-1----:R-:W-:-:S04]  /*0290*/  IMAD R15, R15, R13, RZ ;  /* 0x0000000d0f0f7224 */ /* 0x002fc800078e02ff */
[----:B------:R-:W-:-:S04]  /*02a0*/  IMAD.HI.U32 R4, R13, R15, R12 ;  /* 0x0000000f0d047227 */ /* 0x000fc800078e000c */
[----:B------:R-:W-:Y:S02]  /*02b0*/  IMAD.MOV.U32 R13, RZ, RZ, RZ ;  /* 0x000000ffff0d7224 */ /* 0x000fe400078e00ff */
[----:B------:R-:W-:-:S04]  /*02c0*/  IMAD.HI.U32 R4, R4, R5, RZ ;  /* 0x0000000504047227 */ /* 0x000fc800078e00ff */
[----:B------:R-:W-:-:S04]  /*02d0*/  IMAD.MOV R4, RZ, RZ, -R4 ;  /* 0x000000ffff047224 */ /* 0x000fc800078e0a04 */
[----:B------:R-:W-:-:S05]  /*02e0*/  IMAD R5, R2, R4, R5 ;  /* 0x0000000402057224 */ /* 0x000fca00078e0205 */
[----:B------:R-:W-:-:S13]  /*02f0*/  ISETP.GE.U32.AND P1, PT, R5, R2, PT ;  /* 0x000000020500720c */ /* 0x000fda0003f26070 */
[----:B------:R-:W-:-:S05]  /*0300*/  @P1 IMAD.IADD R5, R5, 0x1, -R2 ;  /* 0x0000000105051824 */ /* 0x000fca00078e0a02 */
[----:B------:R-:W-:-:S13]  /*0310*/  ISETP.GE.U32.AND P1, PT, R5, R2, PT ;  /* 0x000000020500720c */ /* 0x000fda0003f26070 */
[----:B------:R-:W-:Y:S02]  /*0320*/  @P1 IADD3 R5, PT, PT, -R2, R5, RZ ;  /* 0x0000000502051210 */ /* 0x000fe40007ffe1ff */
[----:B------:R-:W-:-:S05]  /*0330*/  @!P2 LOP3.LUT R5, RZ, R2, RZ, 0x33, !PT ;  /* 0x00000002ff05a212 */ /* 0x000fca00078e33ff */
[----:B------:R-:W-:Y:S01]  /*0340*/  IMAD.MOV.U32 R12, RZ, RZ, R5 ;  /* 0x000000ffff0c7224 */ /* 0x000fe200078e0005 */
[----:B------:R-:W-:Y:S06]  /*0350*/  BRA `(.L_x_11) ;  /* 0x0000000000087947 */ /* 0x000fec0003800000 */
.L_x_10:
[----:B------:R-:W-:-:S07]  /*0360*/  MOV R4, 0x380 ;  /* 0x0000038000047802 */ /* 0x000fce0000000f00 */
[----:B-----5:R-:W-:Y:S05]  /*0370*/  CALL.REL.NOINC `($__internal_1_$__cuda_sm20_rem_u64) ;  /* 0x0000000000c07944 */ /* 0x020fea0003c00000 */
.L_x_11:
[----:B------:R-:W-:Y:S05]  /*0380*/  BSYNC.RECONVERGENT B0 ;  /* 0x0000000000007941 */ /* 0x000fea0003800200 */
.L_x_9:
[----:B------:R0:W-:Y:S01]  /*0390*/  STL.U8 [R1], RZ ;  /* 0x000000ff01007387 */ /* 0x0001e20000100000 */
[----:B------:R-:W-:-:S04]  /*03a0*/  ULOP3.LUT UR5, URZ, 0xff, URZ, 0xc0, !UPT ;  /* 0x000000ffff057892 */ /* 0x000fc8000f8ec0ff */
[----:B------:R-:W-:-:S09]  /*03b0*/  UISETP.NE.AND UP0, UPT, UR5, URZ, UPT ;  /* 0x000000ff0500728c */ /* 0x000fd2000bf05270 */
[----:B0-----:R-:W-:Y:S05]  /*03c0*/  BRA.U UP0, `(.L_x_12) ;  /* 0x0000000100a47547 */ /* 0x001fea000b800000 */
[----:B------:R-:W0:Y:S08]  /*03d0*/  LDC.64 R2, c[0x0][0x380] ;  /* 0x0000e000ff027b82 */ /* 0x000e300000000a00 */
[----:B------:R-:W1:Y:S01]  /*03e0*/  LDC.64 R16, c[0x0][0x388] ;  /* 0x0000e200ff107b82 */ /* 0x000e620000000a00 */
[----:B0-----:R-:W2:Y:S01]  /*03f0*/  LDG.E.64 R2, desc[UR6][R2.64+0x8] ;  /* 0x0000080602027981 */ /* 0x001ea2000c1e1b00 */
[----:B------:R-:W-:Y:S01]  /*0400*/  BSSY.RECONVERGENT B0, `(.L_x_12) ;  /* 0x0000025000007945 */ /* 0x000fe20003800200 */
[----:B-1----:R-:W-:Y:S01]  /*0410*/  IMAD.WIDE.U32 R16, R0, 0x10, R16 ;  /* 0x0000001000107825 */ /* 0x002fe200078e0010 */
[----:B--2---:R-:W-:-:S04]  /*0420*/  LEA R14, P1, R12, R2, 0x2 ;  /* 0x000000020c0e7211 */ /* 0x004fc800078210ff */
[----:B------:R-:W-:-:S09]  /*0430*/  LEA.HI.X R15, R12, R3, R13, 0x2, P1 ;  /* 0x000000030c0f7211 */ /* 0x000fd200008f140d */
.L_x_15:
[----:B------:R-:W-:Y:S02]  /*0440*/  HFMA2 R3, -RZ, RZ, 0, 5.9604644775390625e-08 ;  /* 0x00000001ff037431 */ /* 0x000fe400000001ff */
[----:B------:R-:W-:-:S05]  /*0450*/  IMAD.MOV.U32 R2, RZ, RZ, RZ ;  /* 0x000000ffff027224 */ /* 0x000fca00078e00ff */
[----:B------:R-:W2:Y:S01]  /*0460*/  ATOM.E.CAS.STRONG.GPU PT, R0, [R14], R2, R3 ;  /* 0x000000020e00738b */ /* 0x000ea200001ee103 */
[----:B------:R-:W-:Y:S01]  /*0470*/  BSSY.RECONVERGENT B1, `(.L_x_13) ;  /* 0x000001a000017945 */ /* 0x000fe20003800200 */
[----:B--2---:R-:W-:-:S13]  /*0480*/  ISETP.NE.AND P1, PT, R0, RZ, PT ;  /* 0x000000ff0000720c */ /* 0x004fda0003f25270 */
[----:B------:R-:W-:Y:S05]  /*0490*/  @P1 BRA `(.L_x_14) ;  /* 0x00000000005c1947 */ /* 0x000fea0003800000 */
[----:B------:R-:W0:Y:S01]  /*04a0*/  LDC.64 R18, c[0x0][0x380] ;  /* 0x0000e000ff127b82 */ /* 0x000e220000000a00 */
[----:B------:R-:W-:Y:S06]  /*04b0*/  MEMBAR.SC.GPU ;  /* 0x0000000000007992 */ /* 0x000fec0000002000 */
[----:B------:R-:W-:-:S00]  /*04c0*/  ERRBAR ;  /* 0x00000000000079ab */ /* 0x000fc00000000000 */
[----:B------:R-:W-:Y:S06]  /*04d0*/  CGAERRBAR ;  /* 0x00000000000075ab */ /* 0x000fec0000000000 */
[----:B------:R-:W-:Y:S04]  /*04e0*/  CCTL.IVALL ;  /* 0x00000000ff00798f */ /* 0x000fe80002000000 */
[----:B0-----:R-:W2:Y:S01]  /*04f0*/  LDG.E.64 R2, desc[UR6][R18.64] ;  /* 0x0000000612027981 */ /* 0x001ea2000c1e1b00 */
[C---:B------:R-:W-:Y:S01]  /*0500*/  IMAD.SHL.U32 R21, R12.reuse, 0x8, RZ ;  /* 0x000000080c157824 */ /* 0x040fe200078e00ff */
[----:B------:R-:W-:-:S02]  /*0510*/  SHF.L.U64.HI R23, R12, 0x3, R13 ;  /* 0x000000030c177819 */ /* 0x000fc4000001020d */
[----:B------:R-:W-:-:S05]  /*0520*/  MOV R0, 0x1 ;  /* 0x0000000100007802 */ /* 0x000fca0000000f00 */
[----:B------:R0:W-:Y:S01]  /*0530*/  STL.U8 [R1], R0 ;  /* 0x0000000001007387 */ /* 0x0001e20000100000 */
[----:B--2---:R-:W-:-:S05]  /*0540*/  IADD3 R2, P1, PT, R2, R21, RZ ;  /* 0x0000001502027210 */ /* 0x004fca0007f3e0ff */
[----:B------:R-:W-:-:S06]  /*0550*/  IMAD.X R3, R3, 0x1, R23, P1 ;  /* 0x0000000103037824 */ /* 0x000fcc00008e0617 */
[----:B------:R-:W2:Y:S04]  /*0560*/  LD.E.64 R2, desc[UR6][R2.64] ;  /* 0x0000000602027980 */ /* 0x000ea8000c101b00 */
[----:B--2---:R0:W-:Y:S04]  /*0570*/  STG.E.64 desc[UR6][R6.64], R2 ;  /* 0x0000000206007986 */ /* 0x0041e8000c101b06 */
[----:B------:R-:W2:Y:S02]  /*0580*/  LDG.E.64 R4, desc[UR6][R18.64] ;  /* 0x0000000612047981 */ /* 0x000ea4000c1e1b00 */
[----:B--2---:R-:W-:-:S05]  /*0590*/  IADD3 R4, P1, PT, R4, R21, RZ ;  /* 0x0000001504047210 */ /* 0x004fca0007f3e0ff */
[----:B------:R-:W-:-:S05]  /*05a0*/  IMAD.X R5, R5, 0x1, R23, P1 ;  /* 0x0000000105057824 */ /* 0x000fca00008e0617 */
[----:B------:R0:W-:Y:S01]  /*05b0*/  ST.E.64 desc[UR6][R4.64], R16 ;  /* 0x0000001004007985 */ /* 0x0001e2000c101b06 */
[----:B------:R-:W-:Y:S06]  /*05c0*/  MEMBAR.SC.GPU ;  /* 0x0000000000007992 */ /* 0x000fec0000002000 */
[----:B------:R-:W-:-:S00]  /*05d0*/  ERRBAR ;  /* 0x00000000000079ab */ /* 0x000fc00000000000 */
[----:B------:R-:W-:Y:S06]  /*05e0*/  CGAERRBAR ;  /* 0x00000000000075ab */ /* 0x000fec0000000000 */
[----:B------:R-:W-:Y:S04]  /*05f0*/  CCTL.IVALL ;  /* 0x00000000ff00798f */ /* 0x000fe80002000000 */
[----:B------:R0:W-:Y:S02]  /*0600*/  ATOM.E.EXCH.STRONG.GPU PT, RZ, desc[UR6][R14.64], RZ ;  /* 0x800000ff0eff798a */ /* 0x0001e4000c1ef106 */
.L_x_14:
[----:B------:R-:W-:Y:S05]  /*0610*/  BSYNC.RECONVERGENT B1 ;  /* 0x0000000000017941 */ /* 0x000fea0003800200 */
.L_x_13:
[----:B0-----:R-:W2:Y:S02]  /*0620*/  LDL.U8 R0, [R1] ;  /* 0x0000000001007983 */ /* 0x001ea40000100000 */
[----:B--2---:R-:W-:-:S13]  /*0630*/  ISETP.NE.AND P1, PT, R0, RZ, PT ;  /* 0x000000ff0000720c */ /* 0x004fda0003f25270 */
[----:B------:R-:W-:Y:S05]  /*0640*/  @!P1 BRA `(.L_x_15) ;  /* 0xfffffffc007c9947 */ /* 0x000fea000383ffff */
[----:B------:R-:W-:Y:S05]  /*0650*/  BSYNC.RECONVERGENT B0 ;  /* 0x0000000000007941 */ /* 0x000fea0003800200 */
.L_x_12:
[----:B------:R-:W-:Y:S05]  /*0660*/  @P0 BRA `(.L_x_16) ;  /* 0xfffffff800980947 */ /* 0x000fea000383ffff */
[----:B------:R-:W-:Y:S05]  /*0670*/  EXIT ;  /* 0x000000000000794d */ /* 0x000fea0003800000 */
        .weak           $__internal_1_$__cuda_sm20_rem_u64
        .type           $__internal_1_$__cuda_sm20_rem_u64,@function
        .size           $__internal_1_$__cuda_sm20_rem_u64,(.L_x_19 - $__internal_1_$__cuda_sm20_rem_u64)
$__internal_1_$__cuda_sm20_rem_u64:
[----:B------:R-:W-:Y:S01]  /*0680*/  MOV R16, R2 ;  /* 0x0000000200107202 */ /* 0x000fe20000000f00 */
[----:B------:R-:W-:-:S04]  /*0690*/  IMAD.MOV.U32 R17, RZ, RZ, RZ ;  /* 0x000000ffff117224 */ /* 0x000fc800078e00ff */
[----:B------:R-:W0:Y:S08]  /*06a0*/  I2F.U64.RP R10, R16 ;  /* 0x00000010000a7312 */ /* 0x000e300000309000 */
[----:B0-----:R-:W0:Y:S02]  /*06b0*/  MUFU.RCP R10, R10 ;  /* 0x0000000a000a7308 */ /* 0x001e240000001000 */
[----:B0-----:R-:W-:-:S06]  /*06c0*/  VIADD R12, R10, 0x1ffffffe ;  /* 0x1ffffffe0a0c7836 */ /* 0x001fcc0000000000 */
[----:B------:R-:W0:Y:S02]  /*06d0*/  F2I.U64.TRUNC R12, R12 ;  /* 0x0000000c000c7311 */ /* 0x000e24000020d800 */
[----:B0-----:R-:W-:-:S04]  /*06e0*/  IMAD.WIDE.U32 R14, R12, R2, RZ ;  /* 0x000000020c0e7225 */ /* 0x001fc800078e00ff */
[----:B------:R-:W-:Y:S01]  /*06f0*/  IMAD R15, R13, R2, R15 ;  /* 0x000000020d0f7224 */ /* 0x000fe200078e020f */
[----:B------:R-:W-:-:S04]  /*0700*/  IADD3 R19, P1, PT, RZ, -R14, RZ ;  /* 0x8000000eff137210 */ /* 0x000fc80007f3e0ff */
[----:B------:R-:W-:Y:S01]  /*0710*/  IADD3.X R21, PT, PT, RZ, ~R15, RZ, P1, !PT ;  /* 0x8000000fff157210 */ /* 0x000fe20000ffe4ff */
[----:B------:R-:W-:-:S04]  /*0720*/  IMAD.HI.U32 R14, R12, R19, RZ ;  /* 0x000000130c0e7227 */ /* 0x000fc800078e00ff */
[----:B------:R-:W-:Y:S02]  /*0730*/  IMAD.MOV.U32 R15, RZ, RZ, R12 ;  /* 0x000000ffff0f7224 */ /* 0x000fe400078e000c */
[-C--:B------:R-:W-:Y:S02]  /*0740*/  IMAD R17, R13, R21.reuse, RZ ;  /* 0x000000150d117224 */ /* 0x080fe400078e02ff */
[----:B------:R-:W-:-:S04]  /*0750*/  IMAD.WIDE.U32 R14, P1, R12, R21, R14 ;  /* 0x000000150c0e7225 */ /* 0x000fc8000782000e */
[----:B------:R-:W-:-:S04]  /*0760*/  IMAD.HI.U32 R21, R13, R21, RZ ;  /* 0x000000150d157227 */ /* 0x000fc800078e00ff */
[----:B------:R-:W-:-:S04]  /*0770*/  IMAD.HI.U32 R14, P2, R13, R19, R14 ;  /* 0x000000130d0e7227 */ /* 0x000fc8000784000e */
[----:B------:R-:W-:Y:S01]  /*0780*/  IMAD.X R10, R21, 0x1, R13, P1 ;  /* 0x00000001150a7824 */ /* 0x000fe200008e060d */
[----:B------:R-:W-:-:S04]  /*0790*/  IADD3 R15, P3, PT, R17, R14, RZ ;  /* 0x0000000e110f7210 */ /* 0x000fc80007f7e0ff */
[----:B------:R-:W-:Y:S01]  /*07a0*/  IADD3.X R17, PT, PT, RZ, RZ, R10, P3, P2 ;  /* 0x000000ffff117210 */ /* 0x000fe20001fe440a */
[----:B------:R-:W-:-:S03]  /*07b0*/  IMAD.WIDE.U32 R12, R15, R2, RZ ;  /* 0x000000020f0c7225 */ /* 0x000fc600078e00ff */
[----:B------:R-:W-:Y:S01]  /*07c0*/  IADD3 R19, P1, PT, RZ, -R12, RZ ;  /* 0x8000000cff137210 */ /* 0x000fe20007f3e0ff */
[----:B------:R-:W-:-:S04]  /*07d0*/  IMAD R12, R17, R2, R13 ;  /* 0x00000002110c7224 */ /* 0x000fc800078e020d */
[----:B------:R-:W-:Y:S01]  /*07e0*/  IMAD.HI.U32 R14, R15, R19, RZ ;  /* 0x000000130f0e7227 */ /* 0x000fe200078e00ff */
        /* <DEDUP_REMOVED lines=14> */
[----:B------:R-:W-:-:S04]  /*08d0*/  IADD3 R13, P2, PT, R16, R13, RZ ;  /* 0x0000000d100d7210 */ /* 0x000fc80007f5e0ff */
[----:B------:R-:W-:Y:S01]  /*08e0*/  IADD3.X R10, PT, PT, R10, RZ, RZ, P1, !PT ;  /* 0x000000ff0a0a7210 */ /* 0x000fe20000ffe4ff */
[----:B------:R-:W-:-:S04]  /*08f0*/  IMAD.WIDE.U32 R12, R13, R2, RZ ;  /* 0x000000020d0c7225 */ /* 0x000fc800078e00ff */
[----:B------:R-:W-:Y:S01]  /*0900*/  IMAD.X R15, RZ, RZ, R10, P2 ;  /* 0x000000ffff0f7224 */ /* 0x000fe200010e060a */
[----:B------:R-:W-:-:S03]  /*0910*/  IADD3 R5, P1, PT, -R12, R5, RZ ;  /* 0x000000050c057210 */ /* 0x000fc60007f3e1ff */
[----:B------:R-:W-:-:S04]  /*0920*/  IMAD R10, R15, R2, R13 ;  /* 0x000000020f0a7224 */ /* 0x000fc800078e020d */
[----:B------:R-:W-:Y:S01]  /*0930*/  IMAD.X R13, R3, 0x1, ~R10, P1 ;  /* 0x00000001030d7824 */ /* 0x000fe200008e0e0a */
[----:B------:R-:W-:Y:S02]  /*0940*/  ISETP.GE.U32.AND P1, PT, R5, R2, PT ;  /* 0x000000020500720c */ /* 0x000fe40003f26070 */
[-C--:B------:R-:W-:Y:S02]  /*0950*/  IADD3 R3, P2, PT, -R2, R5.reuse, RZ ;  /* 0x0000000502037210 */ /* 0x080fe40007f5e1ff */
[C---:B------:R-:W-:Y:S02]  /*0960*/  ISETP.GE.U32.AND.EX P1, PT, R13.reuse, RZ, PT, P1 ;  /* 0x000000ff0d00720c */ /* 0x040fe40003f26110 */
[----:B------:R-:W-:Y:S02]  /*0970*/  IADD3.X R10, PT, PT, R13, -0x1, RZ, P2, !PT ;  /* 0xffffffff0d0a7810 */ /* 0x000fe400017fe4ff */
[----:B------:R-:W-:Y:S01]  /*0980*/  SEL R3, R3, R5, P1 ;  /* 0x0000000503037207 */ /* 0x000fe20000800000 */
[----:B------:R-:W-:Y:S01]  /*0990*/  HFMA2 R5, -RZ, RZ, 0, 0 ;  /* 0x00000000ff057431 */ /* 0x000fe200000001ff */
[----:B------:R-:W-:-:S02]  /*09a0*/  SEL R10, R10, R13, P1 ;  /* 0x0000000d0a0a7207 */ /* 0x000fc40000800000 */
[----:B------:R-:W-:Y:S02]  /*09b0*/  ISETP.GE.U32.AND P1, PT, R3, R2, PT ;  /* 0x000000020300720c */ /* 0x000fe40003f26070 */
[C---:B------:R-:W-:Y:S02]  /*09c0*/  IADD3 R12, P3, PT, -R2.reuse, R3, RZ ;  /* 0x00000003020c7210 */ /* 0x040fe40007f7e1ff */
[----:B------:R-:W-:Y:S02]  /*09d0*/  ISETP.NE.U32.AND P2, PT, R2, RZ, PT ;  /* 0x000000ff0200720c */ /* 0x000fe40003f45070 */
[C---:B------:R-:W-:Y:S02]  /*09e0*/  ISETP.GE.U32.AND.EX P1, PT, R10.reuse, RZ, PT, P1 ;  /* 0x000000ff0a00720c */ /* 0x040fe40003f26110 */
[----:B------:R-:W-:Y:S02]  /*09f0*/  IADD3.X R13, PT, PT, R10, -0x1, RZ, P3, !PT ;  /* 0xffffffff0a0d7810 */ /* 0x000fe40001ffe4ff */
[----:B------:R-:W-:-:S02]  /*0a00*/  ISETP.NE.AND.EX P2, PT, RZ, RZ, PT, P2 ;  /* 0x000000ffff00720c */ /* 0x000fc40003f45320 */
[----:B------:R-:W-:Y:S02]  /*0a10*/  SEL R12, R12, R3, P1 ;  /* 0x000000030c0c7207 */ /* 0x000fe40000800000 */
[----:B------:R-:W-:Y:S02]  /*0a20*/  SEL R13, R13, R10, P1 ;  /* 0x0000000a0d0d7207 */ /* 0x000fe40000800000 */
[----:B------:R-:W-:Y:S02]  /*0a30*/  SEL R12, R12, 0xffffffff, P2 ;  /* 0xffffffff0c0c7807 */ /* 0x000fe40001000000 */
[----:B------:R-:W-:Y:S01]  /*0a40*/  SEL R13, R13, 0xffffffff, P2 ;  /* 0xffffffff0d0d7807 */ /* 0x000fe20001000000 */
[----:B------:R-:W-:Y:S06]  /*0a50*/  RET.REL.NODEC R4 `(_Z18benchmark_1_kernelP2htP7ht_nodePii) ;  /* 0xfffffff404687950 */ /* 0x000fec0003c3ffff */
.L_x_17:
        /* <DEDUP_REMOVED lines=10> */
.L_x_19:


//--------------------- .nv.global.init           --------------------------
	.section	.nv.global.init,"aw",@progbits
	.align	4
.nv.global.init:
	.type		mrg32k3aM1SubSeq,@object
	.size		mrg32k3aM1SubSeq,(mrg32k3aM2SubSeq - mrg32k3aM1SubSeq)
mrg32k3aM1SubSeq:
        /*0000*/ 	.byte	0x0b, 0xcc, 0xee, 0x04, 0x73, 0x29, 0x8b, 0x6f, 0xf6, 0x53, 0x03, 0xf6, 0x23, 0xf6, 0xea, 0xda
        /* <DEDUP_REMOVED lines=125> */
	.type		mrg32k3aM2SubSeq,@object
	.size		mrg32k3aM2SubSeq,(mrg32k3aM1 - mrg32k3aM2SubSeq)
mrg32k3aM2SubSeq:
        /* <DEDUP_REMOVED lines=126> */
	.type		mrg32k3aM1,@object
	.size		mrg32k3aM1,(mrg32k3aM1Seq - mrg32k3aM1)
mrg32k3aM1:
        /* <DEDUP_REMOVED lines=144> */
	.type		mrg32k3aM1Seq,@object
	.size		mrg32k3aM1Seq,(mrg32k3aM2 - mrg32k3aM1Seq)
mrg32k3aM1Seq:
        /* <DEDUP_REMOVED lines=144> */
	.type		mrg32k3aM2,@object
	.size		mrg32k3aM2,(mrg32k3aM2Seq - mrg32k3aM2)
mrg32k3aM2:
        /* <DEDUP_REMOVED lines=144> */
	.type		mrg32k3aM2Seq,@object
	.size		mrg32k3aM2Seq,(precalc_xorwow_matrix - mrg32k3aM2Seq)
mrg32k3aM2Seq:
        /* <DEDUP_REMOVED lines=144> */
	.type		precalc_xorwow_matrix,@object
	.size		precalc_xorwow_matrix,(precalc_xorwow_offset_matrix - precalc_xorwow_matrix)
precalc_xorwow_matrix:
        /* <DEDUP_REMOVED lines=6400> */
	.type		precalc_xorwow_offset_matrix,@object
	.size		precalc_xorwow_offset_matrix,(.L_1 - precalc_xorwow_offset_matrix)
precalc_xorwow_offset_matrix:
        /* <DEDUP_REMOVED lines=6400> */
.L_1:


//--------------------- .nv.shared.reserved.0     --------------------------
	.section	.nv.shared.reserved.0,"aw",@nobits
	.weak		__nv_reservedSMEM_offset_0_alias
	.size		__nv_reservedSMEM_offset_0_alias, 0, 64
	.other		__nv_reservedSMEM_offset_0_alias,@"STO_CUDA_RESERVED_SHARED STV_DEFAULT"
__nv_reservedSMEM_offset_0_alias:
	.zero		0
	.zero		64


//--------------------- .nv.constant0._Z14checker_kernelP2htP7ht_nodePiPbi --------------------------
	.section	.nv.constant0._Z14checker_kernelP2htP7ht_nodePiPbi,"a",@progbits
	.sectionflags	@""
	.align	4
.nv.constant0._Z14checker_kernelP2htP7ht_nodePiPbi:
	.zero		932


//--------------------- .nv.constant0._Z18benchmark_1_kernelP2htP7ht_nodePii --------------------------
	.section	.nv.constant0._Z18benchmark_1_kernelP2htP7ht_nodePii,"a",@progbits
	.sectionflags	@""
	.align	4
.nv.constant0._Z18benchmark_1_kernelP2htP7ht_nodePii:
	.zero		924


//--------------------- SYMBOLS --------------------------

	.type		.nv.reservedSmem.offset0,@object
	.size		.nv.reservedSmem.offset0,0x4
